	.headerflags	@"EF_CUDA_TEXMODE_UNIFIED EF_CUDA_64BIT_ADDRESS EF_CUDA_ACCELERATORS EF_CUDA_SM90 EF_CUDA_VIRTUAL_SM(EF_CUDA_SM90)"
	.elftype	@"ET_EXEC"


//--------------------- .nv.info                  --------------------------
	.section	.nv.info,"",@"SHT_CUDA_INFO"
	.align	4


	//----- nvinfo : EIATTR_REGCOUNT
	.align		4
        /*0000*/ 	.byte	0x04, 0x2f
        /*0002*/ 	.short	(.L_3 - .L_2)
	.align		4
.L_2:
        /*0004*/ 	.word	index@(triton_poi_fused__native_batch_norm_legit_no_training__prelu_kernel_5)
        /*0008*/ 	.word	0x00000020


	//----- nvinfo : EIATTR_MIN_STACK_SIZE
	.align		4
.L_3:
        /*000c*/ 	.byte	0x04, 0x12
        /*000e*/ 	.short	(.L_5 - .L_4)
	.align		4
.L_4:
        /*0010*/ 	.word	index@(triton_poi_fused__native_batch_norm_legit_no_training__prelu_kernel_5)
        /*0014*/ 	.word	0x00000000


	//----- nvinfo : EIATTR_FRAME_SIZE
	.align		4
.L_5:
        /*0018*/ 	.byte	0x04, 0x11
        /*001a*/ 	.short	(.L_7 - .L_6)
	.align		4
.L_6:
        /*001c*/ 	.word	index@(triton_poi_fused__native_batch_norm_legit_no_training__prelu_kernel_5)
        /*0020*/ 	.word	0x00000000


	//----- nvinfo : EIATTR_MIN_STACK_SIZE
	.align		4
.L_7:
        /*0024*/ 	.byte	0x04, 0x12
        /*0026*/ 	.short	(.L_9 - .L_8)
	.align		4
.L_8:
        /*0028*/ 	.word	index@(triton_poi_fused__native_batch_norm_legit_no_training__prelu_kernel_5)
        /*002c*/ 	.word	0x00000000
.L_9:


//--------------------- .nv.info.triton_poi_fused__native_batch_norm_legit_no_training__prelu_kernel_5 --------------------------
	.section	.nv.info.triton_poi_fused__native_batch_norm_legit_no_training__prelu_kernel_5,"",@"SHT_CUDA_INFO"
	.sectionflags	@""
	.align	4


	//----- nvinfo : EIATTR_CUDA_API_VERSION
	.align		4
        /*0000*/ 	.byte	0x04, 0x37
        /*0002*/ 	.short	(.L_11 - .L_10)
.L_10:
        /*0004*/ 	.word	0x0000007c


	//----- nvinfo : EIATTR_KPARAM_INFO
	.align		4
.L_11:
        /*0008*/ 	.byte	0x04, 0x17
        /*000a*/ 	.short	(.L_13 - .L_12)
.L_12:
        /*000c*/ 	.word	0x00000000
        /*0010*/ 	.short	0x0007
        /*0012*/ 	.short	0x0038
        /*0014*/ 	.byte	0x00, 0xf0, 0x11, 0x00


	//----- nvinfo : EIATTR_KPARAM_INFO
	.align		4
.L_13:
        /*0018*/ 	.byte	0x04, 0x17
        /*001a*/ 	.short	(.L_15 - .L_14)
.L_14:
        /*001c*/ 	.word	0x00000000
        /*0020*/ 	.short	0x0006
        /*0022*/ 	.short	0x0030
        /*0024*/ 	.byte	0x00, 0xf4, 0x21, 0x00


	//----- nvinfo : EIATTR_KPARAM_INFO
	.align		4
.L_15:
        /*0028*/ 	.byte	0x04, 0x17
        /*002a*/ 	.short	(.L_17 - .L_16)
.L_16:
        /*002c*/ 	.word	0x00000000
        /*0030*/ 	.short	0x0005
        /*0032*/ 	.short	0x0028
        /*0034*/ 	.byte	0x00, 0xf4, 0x21, 0x00


	//----- nvinfo : EIATTR_KPARAM_INFO
	.align		4
.L_17:
        /*0038*/ 	.byte	0x04, 0x17
        /*003a*/ 	.short	(.L_19 - .L_18)
.L_18:
        /*003c*/ 	.word	0x00000000
        /*0040*/ 	.short	0x0004
        /*0042*/ 	.short	0x0020
        /*0044*/ 	.byte	0x00, 0xf4, 0x21, 0x00


	//----- nvinfo : EIATTR_KPARAM_INFO
	.align		4
.L_19:
        /*0048*/ 	.byte	0x04, 0x17
        /*004a*/ 	.short	(.L_21 - .L_20)
.L_20:
        /*004c*/ 	.word	0x00000000
        /*0050*/ 	.short	0x0003
        /*0052*/ 	.short	0x0018
        /*0054*/ 	.byte	0x00, 0xf4, 0x21, 0x00


	//----- nvinfo : EIATTR_KPARAM_INFO
	.align		4
.L_21:
        /*0058*/ 	.byte	0x04, 0x17
        /*005a*/ 	.short	(.L_23 - .L_22)
.L_22:
        /*005c*/ 	.word	0x00000000
        /*0060*/ 	.short	0x0002
        /*0062*/ 	.short	0x0010
        /*0064*/ 	.byte	0x00, 0xf4, 0x21, 0x00


	//----- nvinfo : EIATTR_KPARAM_INFO
	.align		4
.L_23:
        /*0068*/ 	.byte	0x04, 0x17
        /*006a*/ 	.short	(.L_25 - .L_24)
.L_24:
        /*006c*/ 	.word	0x00000000
        /*0070*/ 	.short	0x0001
        /*0072*/ 	.short	0x0008
        /*0074*/ 	.byte	0x00, 0xf4, 0x21, 0x00


	//----- nvinfo : EIATTR_KPARAM_INFO
	.align		4
.L_25:
        /*0078*/ 	.byte	0x04, 0x17
        /*007a*/ 	.short	(.L_27 - .L_26)
.L_26:
        /*007c*/ 	.word	0x00000000
        /*0080*/ 	.short	0x0000
        /*0082*/ 	.short	0x0000
        /*0084*/ 	.byte	0x00, 0xf4, 0x21, 0x00


	//----- nvinfo : EIATTR_SPARSE_MMA_MASK
	.align		4
.L_27:
        /*0088*/ 	.byte	0x03, 0x50
        /*008a*/ 	.short	0x0000


	//----- nvinfo : EIATTR_MAXREG_COUNT
	.align		4
        /*008c*/ 	.byte	0x03, 0x1b
        /*008e*/ 	.short	0x00ff


	//----- nvinfo : EIATTR_EXIT_INSTR_OFFSETS
	.align		4
        /*0090*/ 	.byte	0x04, 0x1c
        /*0092*/ 	.short	(.L_29 - .L_28)


	//   ....[0]....
.L_28:
        /*0094*/ 	.word	0x00000740


	//----- nvinfo : EIATTR_REQNTID
	.align		4
.L_29:
        /*0098*/ 	.byte	0x04, 0x10
        /*009a*/ 	.short	(.L_31 - .L_30)
.L_30:
        /*009c*/ 	.word	0x00000080
        /*00a0*/ 	.word	0x00000001
        /*00a4*/ 	.word	0x00000001


	//----- nvinfo : EIATTR_CBANK_PARAM_SIZE
	.align		4
.L_31:
        /*00a8*/ 	.byte	0x03, 0x19
        /*00aa*/ 	.short	0x003c


	//----- nvinfo : EIATTR_PARAM_CBANK
	.align		4
        /*00ac*/ 	.byte	0x04, 0x0a
        /*00ae*/ 	.short	(.L_33 - .L_32)
	.align		4
.L_32:
        /*00b0*/ 	.word	index@(.nv.constant0.triton_poi_fused__native_batch_norm_legit_no_training__prelu_kernel_5)
        /*00b4*/ 	.short	0x0210
        /*00b6*/ 	.short	0x003c


	//----- nvinfo : EIATTR_SW_WAR
	.align		4
.L_33:
        /*00b8*/ 	.byte	0x04, 0x36
        /*00ba*/ 	.short	(.L_35 - .L_34)
.L_34:
        /*00bc*/ 	.word	0x00000008
.L_35:


//--------------------- .nv.callgraph             --------------------------
	.section	.nv.callgraph,"",@"SHT_CUDA_CALLGRAPH"
	.align	4
	.sectionentsize	8
	.align		4
        /*0000*/ 	.word	0x00000000
	.align		4
        /*0004*/ 	.word	0xffffffff
	.align		4
        /*0008*/ 	.word	0x00000000
	.align		4
        /*000c*/ 	.word	0xfffffffe
	.align		4
        /*0010*/ 	.word	0x00000000
	.align		4
        /*0014*/ 	.word	0xfffffffd
	.align		4
        /*0018*/ 	.word	0x00000000
	.align		4
        /*001c*/ 	.word	0xfffffffc


//--------------------- .nv.constant4             --------------------------
	.section	.nv.constant4,"a",@progbits
	.align	8
	.align		8
.nv.constant4:
        /*0000*/ 	.dword	_$_str
	.align		8
        /*0008*/ 	.dword	_$_str_$_2


//--------------------- .text.triton_poi_fused__native_batch_norm_legit_no_training__prelu_kernel_5 --------------------------
	.section	.text.triton_poi_fused__native_batch_norm_legit_no_training__prelu_kernel_5,"ax",@progbits
	.align	128
        .global         triton_poi_fused__native_batch_norm_legit_no_training__prelu_kernel_5
        .type           triton_poi_fused__native_batch_norm_legit_no_training__prelu_kernel_5,@function
        .size           triton_poi_fused__native_batch_norm_legit_no_training__prelu_kernel_5,(.L_x_1 - triton_poi_fused__native_batch_norm_legit_no_training__prelu_kernel_5)
        .other          triton_poi_fused__native_batch_norm_legit_no_training__prelu_kernel_5,@"STO_CUDA_ENTRY STV_DEFAULT"
triton_poi_fused__native_batch_norm_legit_no_training__prelu_kernel_5:
.text.triton_poi_fused__native_batch_norm_legit_no_training__prelu_kernel_5:
[----:B------:R-:W-:Y:S01]  /*0000*/  LDC R1, c[0x0][0x28] ;  /* 0x00000a00ff017b82 */ /* 0x000fe20000000800 */
[----:B------:R-:W1:Y:S07]  /*0010*/  S2R R0, SR_TID.X ;  /* 0x0000000000007919 */ /* 0x000e6e0000002100 */
[----:B------:R-:W2:Y:S01]  /*0020*/  LDC.64 R16, c[0x0][0x228] ;  /* 0x00008a00ff107b82 */ /* 0x000ea20000000a00 */
[----:B------:R-:W-:Y:S01]  /*0030*/  ULDC.64 UR4, c[0x0][0x208] ;  /* 0x0000820000047ab9 */ /* 0x000fe20000000a00 */
[----:B------:R-:W3:Y:S06]  /*0040*/  S2R R29, SR_CTAID.X ;  /* 0x00000000001d7919 */ /* 0x000eec0000002500 */
[----:B------:R-:W4:Y:S01]  /*0050*/  LDC.64 R8, c[0x0][0x220] ;  /* 0x00008800ff087b82 */ /* 0x000f220000000a00 */
[----:B-1----:R-:W-:-:S02]  /*0060*/  SHF.L.U32 R0, R0, 0x2, RZ ;  /* 0x0000000200007819 */ /* 0x002fc400000006ff */
[----:B---3--:R-:W-:Y:S02]  /*0070*/  SHF.R.S32.HI R2, RZ, 0x15, R29 ;  /* 0x00000015ff027819 */ /* 0x008fe4000001141d */
[----:B------:R-:W-:Y:S02]  /*0080*/  LOP3.LUT R0, R0, 0x1fc, RZ, 0xc0, !PT ;  /* 0x000001fc00007812 */ /* 0x000fe400078ec0ff */
[----:B------:R-:W-:Y:S02]  /*0090*/  SGXT R2, R2, 0x1 ;  /* 0x000000010202781a */ /* 0x000fe40000000200 */
[----:B------:R-:W-:-:S04]  /*00a0*/  LEA R29, R29, R0, 0xa ;  /* 0x000000001d1d7211 */ /* 0x000fc800078e50ff */
[----:B------:R-:W-:-:S04]  /*00b0*/  LEA.HI R2, R2, R29, RZ, 0x5 ;  /* 0x0000001d02027211 */ /* 0x000fc800078f28ff */
[----:B------:R-:W-:-:S04]  /*00c0*/  LOP3.LUT R2, R2, 0xffffffe0, RZ, 0xc0, !PT ;  /* 0xffffffe002027812 */ /* 0x000fc800078ec0ff */
[----:B------:R-:W-:Y:S02]  /*00d0*/  IADD3 R24, R29, -R2, RZ ;  /* 0x800000021d187210 */ /* 0x000fe40007ffe0ff */
[----:B------:R-:W1:Y:S03]  /*00e0*/  LDC.64 R2, c[0x0][0x218] ;  /* 0x00008600ff027b82 */ /* 0x000e660000000a00 */
[----:B--2---:R-:W-:-:S06]  /*00f0*/  IMAD.WIDE R16, R24, 0x4, R16 ;  /* 0x0000000418107825 */ /* 0x004fcc00078e0210 */
[----:B------:R-:W2:Y:S01]  /*0100*/  LDG.E.EL.128 R16, desc[UR4][R16.64] ;  /* 0x0000000410107981 */ /* 0x000ea2000c2e1d00 */
[----:B----4-:R-:W-:-:S06]  /*0110*/  IMAD.WIDE R8, R24, 0x4, R8 ;  /* 0x0000000418087825 */ /* 0x010fcc00078e0208 */
[----:B------:R-:W3:Y:S01]  /*0120*/  LDG.E.EL.128 R8, desc[UR4][R8.64] ;  /* 0x0000000408087981 */ /* 0x000ee2000c2e1d00 */
[----:B-1----:R-:W-:-:S05]  /*0130*/  IMAD.WIDE R2, R29, 0x4, R2 ;  /* 0x000000041d027825 */ /* 0x002fca00078e0202 */
[----:B------:R-:W3:Y:S04]  /*0140*/  LDG.E.128 R4, desc[UR4][R2.64] ;  /* 0x0000000402047981 */ /* 0x000ee8000c1e1d00 */
[----:B------:R1:W4:Y:S01]  /*0150*/  LDG.E.128 R12, desc[UR4][R2.64+0x800] ;  /* 0x00080004020c7981 */ /* 0x000322000c1e1d00 */
[----:B--2---:R-:W-:-:S04]  /*0160*/  FADD R0, R16, 9.9999997473787516356e-06 ;  /* 0x3727c5ac10007421 */ /* 0x004fc80000000000 */
[----:B------:R-:W2:Y:S01]  /*0170*/  MUFU.SQRT R22, R0 ;  /* 0x0000000000167308 */ /* 0x000ea20000002000 */
[----:B------:R-:W-:Y:S01]  /*0180*/  FADD R20, R17, 9.9999997473787516356e-06 ;  /* 0x3727c5ac11147421 */ /* 0x000fe20000000000 */
[----:B------:R-:W-:Y:S01]  /*0190*/  FADD R19, R19, 9.9999997473787516356e-06 ;  /* 0x3727c5ac13137421 */ /* 0x000fe20000000000 */
[----:B------:R-:W-:Y:S01]  /*01a0*/  FADD R18, R18, 9.9999997473787516356e-06 ;  /* 0x3727c5ac12127421 */ /* 0x000fe20000000000 */
[----:B------:R-:W5:Y:S04]  /*01b0*/  LDC.64 R16, c[0x0][0x230] ;  /* 0x00008c00ff107b82 */ /* 0x000f680000000a00 */
[----:B------:R1:W1:Y:S01]  /*01c0*/  MUFU.SQRT R23, R20 ;  /* 0x0000001400177308 */ /* 0x0002620000002000 */
[C---:B--2---:R-:W-:Y:S02]  /*01d0*/  FSETP.GT.AND P6, PT, R22.reuse, 8.50705917302346158658e+37, PT ;  /* 0x7e8000001600780b */ /* 0x044fe40003fc4000 */
[----:B------:R-:W-:-:S05]  /*01e0*/  FSETP.GEU.AND P5, PT, R22, 1.175494350822287508e-38, PT ;  /* 0x008000001600780b */ /* 0x000fca0003fae000 */
[----:B------:R-:W2:Y:S01]  /*01f0*/  MUFU.SQRT R25, R18 ;  /* 0x0000001200197308 */ /* 0x000ea20000002000 */
[----:B------:R-:W-:Y:S01]  /*0200*/  HFMA2.MMA R0, -RZ, RZ, 1.625, 0 ;  /* 0x3e800000ff007435 */ /* 0x000fe200000001ff */
[----:B01----:R-:W0:Y:S01]  /*0210*/  LDC.64 R20, c[0x0][0x238] ;  /* 0x00008e00ff147b82 */ /* 0x003e220000000a00 */
[----:B------:R-:W-:-:S05]  /*0220*/  FSETP.GT.AND P4, PT, R23, 8.50705917302346158658e+37, PT ;  /* 0x7e8000001700780b */ /* 0x000fca0003f84000 */
[----:B------:R-:W1:Y:S01]  /*0230*/  MUFU.SQRT R19, R19 ;  /* 0x0000001300137308 */ /* 0x000e620000002000 */
[----:B------:R-:W-:Y:S01]  /*0240*/  @P6 FMUL R22, R22, 0.25 ;  /* 0x3e80000016166820 */ /* 0x000fe20000400000 */
[----:B------:R-:W-:-:S03]  /*0250*/  FSETP.GEU.AND P1, PT, R23, 1.175494350822287508e-38, PT ;  /* 0x008000001700780b */ /* 0x000fc60003f2e000 */
[----:B------:R-:W-:Y:S01]  /*0260*/  @!P5 FMUL R22, R22, 16777216 ;  /* 0x4b8000001616d820 */ /* 0x000fe20000400000 */
[----:B--2---:R-:W-:-:S03]  /*0270*/  FSETP.GT.AND P3, PT, R25, 8.50705917302346158658e+37, PT ;  /* 0x7e8000001900780b */ /* 0x004fc60003f64000 */
[----:B------:R-:W2:Y:S01]  /*0280*/  MUFU.RCP R2, R22 ;  /* 0x0000001600027308 */ /* 0x000ea20000001000 */
[----:B------:R-:W-:Y:S01]  /*0290*/  @P4 FMUL R23, R23, 0.25 ;  /* 0x3e80000017174820 */ /* 0x000fe20000400000 */
[----:B------:R-:W-:Y:S02]  /*02a0*/  FSEL R27, R0, 1, P6 ;  /* 0x3f800000001b7808 */ /* 0x000fe40003000000 */
[----:B-1----:R-:W-:Y:S02]  /*02b0*/  FSETP.GT.AND P2, PT, R19, 8.50705917302346158658e+37, PT ;  /* 0x7e8000001300780b */ /* 0x002fe40003f44000 */
[----:B------:R-:W-:Y:S01]  /*02c0*/  @!P1 FMUL R23, R23, 16777216 ;  /* 0x4b80000017179820 */ /* 0x000fe20000400000 */
[----:B------:R-:W-:Y:S02]  /*02d0*/  FSETP.GEU.AND P0, PT, R25, 1.175494350822287508e-38, PT ;  /* 0x008000001900780b */ /* 0x000fe40003f0e000 */
[----:B------:R-:W-:Y:S01]  /*02e0*/  FSETP.GEU.AND P6, PT, R19, 1.175494350822287508e-38, PT ;  /* 0x008000001300780b */ /* 0x000fe20003fce000 */
[----:B------:R1:W1:Y:S01]  /*02f0*/  MUFU.RCP R18, R23 ;  /* 0x0000001700127308 */ /* 0x0002620000001000 */
[----:B------:R-:W-:Y:S01]  /*0300*/  @!P5 FMUL R27, R27, 16777216 ;  /* 0x4b8000001b1bd820 */ /* 0x000fe20000400000 */
[----:B------:R-:W-:-:S03]  /*0310*/  @P3 FMUL R25, R25, 0.25 ;  /* 0x3e80000019193820 */ /* 0x000fc60000400000 */
[----:B--2---:R-:W-:Y:S01]  /*0320*/  FMUL R2, R2, R27 ;  /* 0x0000001b02027220 */ /* 0x004fe20000400000 */
[----:B------:R-:W-:Y:S01]  /*0330*/  FSEL R27, R0, 1, P4 ;  /* 0x3f800000001b7808 */ /* 0x000fe20002000000 */
[----:B------:R-:W-:-:S03]  /*0340*/  @P2 FMUL R19, R19, 0.25 ;  /* 0x3e80000013132820 */ /* 0x000fc60000400000 */
[----:B------:R-:W-:Y:S02]  /*0350*/  @!P0 FMUL R25, R25, 16777216 ;  /* 0x4b80000019198820 */ /* 0x000fe40000400000 */
[----:B------:R-:W-:Y:S01]  /*0360*/  @!P6 FMUL R19, R19, 16777216 ;  /* 0x4b8000001313e820 */ /* 0x000fe20000400000 */
[----:B------:R-:W-:Y:S01]  /*0370*/  @!P1 FMUL R27, R27, 16777216 ;  /* 0x4b8000001b1b9820 */ /* 0x000fe20000400000 */
[----:B------:R-:W2:Y:S01]  /*0380*/  MUFU.RCP R3, R25 ;  /* 0x0000001900037308 */ /* 0x000ea20000001000 */
[C---:B------:R-:W-:Y:S02]  /*0390*/  FSEL R22, R0.reuse, 1, P3 ;  /* 0x3f80000000167808 */ /* 0x040fe40001800000 */
[----:B-1----:R-:W-:Y:S01]  /*03a0*/  FSEL R23, R0, 1, P2 ;  /* 0x3f80000000177808 */ /* 0x002fe20001000000 */
[----:B------:R-:W-:Y:S02]  /*03b0*/  FMUL R0, R18, R27 ;  /* 0x0000001b12007220 */ /* 0x000fe40000400000 */
[----:B------:R-:W1:Y:S02]  /*03c0*/  LDC.64 R26, c[0x0][0x240] ;  /* 0x00009000ff1a7b82 */ /* 0x000e640000000a00 */
[----:B------:R2:W3:Y:S01]  /*03d0*/  MUFU.RCP R28, R19 ;  /* 0x00000013001c7308 */ /* 0x0004e20000001000 */
[----:B------:R-:W-:Y:S01]  /*03e0*/  @!P0 FMUL R22, R22, 16777216 ;  /* 0x4b80000016168820 */ /* 0x000fe20000400000 */
[----:B------:R-:W-:Y:S01]  /*03f0*/  @!P6 FMUL R23, R23, 16777216 ;  /* 0x4b8000001717e820 */ /* 0x000fe20000400000 */
[----:B-----5:R-:W-:-:S04]  /*0400*/  IMAD.WIDE R16, R24, 0x4, R16 ;  /* 0x0000000418107825 */ /* 0x020fc800078e0210 */
[----:B0-----:R-:W-:-:S04]  /*0410*/  IMAD.WIDE R20, R24, 0x4, R20 ;  /* 0x0000000418147825 */ /* 0x001fc800078e0214 */
[----:B--2---:R-:W-:Y:S01]  /*0420*/  FMUL R3, R3, R22 ;  /* 0x0000001603037220 */ /* 0x004fe20000400000 */
[----:B------:R-:W2:Y:S01]  /*0430*/  LDG.E.EL.128 R16, desc[UR4][R16.64] ;  /* 0x0000000410107981 */ /* 0x000ea2000c2e1d00 */
[----:B---3--:R-:W-:-:S03]  /*0440*/  FMUL R28, R28, R23 ;  /* 0x000000171c1c7220 */ /* 0x008fc60000400000 */
[----:B------:R-:W2:Y:S01]  /*0450*/  LDG.E.EL.128 R20, desc[UR4][R20.64] ;  /* 0x0000000414147981 */ /* 0x000ea2000c2e1d00 */
[----:B-1----:R-:W-:-:S06]  /*0460*/  IMAD.WIDE R26, R24, 0x4, R26 ;  /* 0x00000004181a7825 */ /* 0x002fcc00078e021a */
[----:B------:R-:W3:Y:S01]  /*0470*/  LDG.E.EL.128 R24, desc[UR4][R26.64] ;  /* 0x000000041a187981 */ /* 0x000ee2000c2e1d00 */
[--C-:B------:R-:W-:Y:S01]  /*0480*/  FADD R7, R7, -R11.reuse ;  /* 0x8000000b07077221 */ /* 0x100fe20000000000 */
[----:B----4-:R-:W-:Y:S01]  /*0490*/  FADD R15, R15, -R11 ;  /* 0x8000000b0f0f7221 */ /* 0x010fe20000000000 */
[--C-:B------:R-:W-:Y:S01]  /*04a0*/  FADD R4, R4, -R8.reuse ;  /* 0x8000000804047221 */ /* 0x100fe20000000000 */
[----:B------:R-:W-:Y:S01]  /*04b0*/  FADD R12, R12, -R8 ;  /* 0x800000080c0c7221 */ /* 0x000fe20000000000 */
[C---:B------:R-:W-:Y:S01]  /*04c0*/  FMUL R8, R28.reuse, R7 ;  /* 0x000000071c087220 */ /* 0x040fe20000400000 */
[----:B------:R-:W-:Y:S01]  /*04d0*/  FMUL R28, R28, R15 ;  /* 0x0000000f1c1c7220 */ /* 0x000fe20000400000 */
[----:B------:R-:W-:Y:S01]  /*04e0*/  FMUL R15, R2, R4 ;  /* 0x00000004020f7220 */ /* 0x000fe20000400000 */
[--C-:B------:R-:W-:Y:S01]  /*04f0*/  FADD R6, R6, -R10.reuse ;  /* 0x8000000a06067221 */ /* 0x100fe20000000000 */
[--C-:B------:R-:W-:Y:S01]  /*0500*/  FADD R5, R5, -R9.reuse ;  /* 0x8000000905057221 */ /* 0x100fe20000000000 */
[----:B------:R-:W-:Y:S01]  /*0510*/  FADD R14, R14, -R10 ;  /* 0x8000000a0e0e7221 */ /* 0x000fe20000000000 */
[----:B------:R-:W-:Y:S01]  /*0520*/  FADD R13, R13, -R9 ;  /* 0x800000090d0d7221 */ /* 0x000fe20000000000 */
[C---:B------:R-:W-:Y:S01]  /*0530*/  FMUL R7, R3.reuse, R6 ;  /* 0x0000000603077220 */ /* 0x040fe20000400000 */
[----:B------:R-:W-:Y:S01]  /*0540*/  FMUL R11, R2, R12 ;  /* 0x0000000c020b7220 */ /* 0x000fe20000400000 */
[----:B------:R-:W-:Y:S01]  /*0550*/  FMUL R9, R3, R14 ;  /* 0x0000000e03097220 */ /* 0x000fe20000400000 */
[C---:B------:R-:W-:Y:S01]  /*0560*/  FMUL R6, R0.reuse, R5 ;  /* 0x0000000500067220 */ /* 0x040fe20000400000 */
[----:B------:R-:W0:Y:S01]  /*0570*/  LDC.64 R2, c[0x0][0x210] ;  /* 0x00008400ff027b82 */ /* 0x000e220000000a00 */
[----:B------:R-:W-:Y:S01]  /*0580*/  FMUL R0, R0, R13 ;  /* 0x0000000d00007220 */ /* 0x000fe20000400000 */
[----:B0-----:R-:W-:-:S04]  /*0590*/  IMAD.WIDE R2, R29, 0x4, R2 ;  /* 0x000000041d027825 */ /* 0x001fc800078e0202 */
[----:B--2---:R-:W-:-:S05]  /*05a0*/  FFMA R4, R16, R15, R20 ;  /* 0x0000000f10047223 */ /* 0x004fca0000000014 */
[----:B------:R-:W-:Y:S01]  /*05b0*/  FSETP.GT.AND P6, PT, R4, RZ, PT ;  /* 0x000000ff0400720b */ /* 0x000fe20003fc4000 */
[----:B------:R-:W-:Y:S01]  /*05c0*/  FFMA R5, R17, R6, R21 ;  /* 0x0000000611057223 */ /* 0x000fe20000000015 */
[----:B------:R-:W-:Y:S01]  /*05d0*/  FFMA R6, R18, R7, R22 ;  /* 0x0000000712067223 */ /* 0x000fe20000000016 */
[----:B------:R-:W-:Y:S01]  /*05e0*/  FFMA R7, R19, R8, R23 ;  /* 0x0000000813077223 */ /* 0x000fe20000000017 */
[----:B------:R-:W-:Y:S01]  /*05f0*/  FFMA R16, R16, R11, R20 ;  /* 0x0000000b10107223 */ /* 0x000fe20000000014 */
[----:B------:R-:W-:Y:S01]  /*0600*/  FFMA R17, R17, R0, R21 ;  /* 0x0000000011117223 */ /* 0x000fe20000000015 */
[----:B------:R-:W-:Y:S01]  /*0610*/  FFMA R18, R18, R9, R22 ;  /* 0x0000000912127223 */ /* 0x000fe20000000016 */
[----:B------:R-:W-:Y:S01]  /*0620*/  FFMA R19, R19, R28, R23 ;  /* 0x0000001c13137223 */ /* 0x000fe20000000017 */
[----:B------:R-:W-:Y:S02]  /*0630*/  FSETP.GT.AND P1, PT, R5, RZ, PT ;  /* 0x000000ff0500720b */ /* 0x000fe40003f24000 */
[----:B------:R-:W-:-:S02]  /*0640*/  FSETP.GT.AND P0, PT, R16, RZ, PT ;  /* 0x000000ff1000720b */ /* 0x000fc40003f04000 */
[----:B------:R-:W-:Y:S01]  /*0650*/  FSETP.GT.AND P2, PT, R17, RZ, PT ;  /* 0x000000ff1100720b */ /* 0x000fe20003f44000 */
[----:B---3--:R-:W-:Y:S01]  /*0660*/  @!P6 FMUL R4, R24, R4 ;  /* 0x000000041804e220 */ /* 0x008fe20000400000 */
[----:B------:R-:W-:Y:S02]  /*0670*/  FSETP.GT.AND P3, PT, R6, RZ, PT ;  /* 0x000000ff0600720b */ /* 0x000fe40003f64000 */
[----:B------:R-:W-:Y:S02]  /*0680*/  FSETP.GT.AND P4, PT, R18, RZ, PT ;  /* 0x000000ff1200720b */ /* 0x000fe40003f84000 */
[----:B------:R-:W-:Y:S02]  /*0690*/  FSETP.GT.AND P5, PT, R7, RZ, PT ;  /* 0x000000ff0700720b */ /* 0x000fe40003fa4000 */
[----:B------:R-:W-:Y:S01]  /*06a0*/  FSETP.GT.AND P6, PT, R19, RZ, PT ;  /* 0x000000ff1300720b */ /* 0x000fe20003fc4000 */
[----:B------:R-:W-:Y:S02]  /*06b0*/  @!P1 FMUL R5, R25, R5 ;  /* 0x0000000519059220 */ /* 0x000fe40000400000 */
[----:B------:R-:W-:-:S02]  /*06c0*/  @!P0 FMUL R16, R24, R16 ;  /* 0x0000001018108220 */ /* 0x000fc40000400000 */
[----:B------:R-:W-:Y:S02]  /*06d0*/  @!P2 FMUL R17, R25, R17 ;  /* 0x000000111911a220 */ /* 0x000fe40000400000 */
[C---:B------:R-:W-:Y:S02]  /*06e0*/  @!P3 FMUL R6, R26.reuse, R6 ;  /* 0x000000061a06b220 */ /* 0x040fe40000400000 */
[----:B------:R-:W-:Y:S02]  /*06f0*/  @!P4 FMUL R18, R26, R18 ;  /* 0x000000121a12c220 */ /* 0x000fe40000400000 */
[C---:B------:R-:W-:Y:S02]  /*0700*/  @!P5 FMUL R7, R27.reuse, R7 ;  /* 0x000000071b07d220 */ /* 0x040fe40000400000 */
[----:B------:R-:W-:-:S03]  /*0710*/  @!P6 FMUL R19, R27, R19 ;  /* 0x000000131b13e220 */ /* 0x000fc60000400000 */
[----:B------:R-:W-:Y:S04]  /*0720*/  STG.E.128 desc[UR4][R2.64], R4 ;  /* 0x0000000402007986 */ /* 0x000fe8000c101d04 */
[----:B------:R-:W-:Y:S01]  /*0730*/  STG.E.128 desc[UR4][R2.64+0x800], R16 ;  /* 0x0008001002007986 */ /* 0x000fe2000c101d04 */
[----:B------:R-:W-:Y:S05]  /*0740*/  EXIT ;  /* 0x000000000000794d */ /* 0x000fea0003800000 */
.L_x_0:
[----:B------:R-:W-:-:S00]  /*0750*/  BRA `(.L_x_0) ;  /* 0xfffffffc00fc7947 */ /* 0x000fc0000383ffff */
[----:B------:R-:W-:-:S00]  /*0760*/  NOP ;  /* 0x0000000000007918 */ /* 0x000fc00000000000 */
        /* <DEDUP_REMOVED lines=9> */
.L_x_1:


//--------------------- .nv.global.init           --------------------------
	.section	.nv.global.init,"aw",@progbits
.nv.global.init:
	.type		_$_str,@object
	.size		_$_str,(_$_str_$_2 - _$_str)
_$_str:
        /*0000*/ 	.byte	0x5f, 0x5f, 0x43, 0x55, 0x44, 0x41, 0x5f, 0x46, 0x54, 0x5a, 0x00
	.type		_$_str_$_2,@object
	.size		_$_str_$_2,(.L_1 - _$_str_$_2)
_$_str_$_2:
        /*000b*/ 	.byte	0x5f, 0x5f, 0x43, 0x55, 0x44, 0x41, 0x5f, 0x50, 0x52, 0x45, 0x43, 0x5f, 0x53, 0x51, 0x52, 0x54
        /*001b*/ 	.byte	0x00
.L_1:


//--------------------- .nv.constant0.triton_poi_fused__native_batch_norm_legit_no_training__prelu_kernel_5 --------------------------
	.section	.nv.constant0.triton_poi_fused__native_batch_norm_legit_no_training__prelu_kernel_5,"a",@progbits
	.sectionflags	@""
	.align	4
.nv.constant0.triton_poi_fused__native_batch_norm_legit_no_training__prelu_kernel_5:
	.zero		588
